	.headerflags	@"EF_CUDA_TEXMODE_UNIFIED EF_CUDA_64BIT_ADDRESS EF_CUDA_ACCELERATORS EF_CUDA_SM90 EF_CUDA_VIRTUAL_SM(EF_CUDA_SM90)"
	.elftype	@"ET_EXEC"


//--------------------- .nv.info                  --------------------------
	.section	.nv.info,"",@"SHT_CUDA_INFO"
	.align	4


	//----- nvinfo : EIATTR_REGCOUNT
	.align		4
        /*0000*/ 	.byte	0x04, 0x2f
        /*0002*/ 	.short	(.L_3 - .L_2)
	.align		4
.L_2:
        /*0004*/ 	.word	index@(triton_poi_fused__native_batch_norm_legit_no_training_add_relu_13)
        /*0008*/ 	.word	0x00000020


	//----- nvinfo : EIATTR_MIN_STACK_SIZE
	.align		4
.L_3:
        /*000c*/ 	.byte	0x04, 0x12
        /*000e*/ 	.short	(.L_5 - .L_4)
	.align		4
.L_4:
        /*0010*/ 	.word	index@(triton_poi_fused__native_batch_norm_legit_no_training_add_relu_13)
        /*0014*/ 	.word	0x00000000


	//----- nvinfo : EIATTR_FRAME_SIZE
	.align		4
.L_5:
        /*0018*/ 	.byte	0x04, 0x11
        /*001a*/ 	.short	(.L_7 - .L_6)
	.align		4
.L_6:
        /*001c*/ 	.word	index@(triton_poi_fused__native_batch_norm_legit_no_training_add_relu_13)
        /*0020*/ 	.word	0x00000000


	//----- nvinfo : EIATTR_MIN_STACK_SIZE
	.align		4
.L_7:
        /*0024*/ 	.byte	0x04, 0x12
        /*0026*/ 	.short	(.L_9 - .L_8)
	.align		4
.L_8:
        /*0028*/ 	.word	index@(triton_poi_fused__native_batch_norm_legit_no_training_add_relu_13)
        /*002c*/ 	.word	0x00000000
.L_9:


//--------------------- .nv.info.triton_poi_fused__native_batch_norm_legit_no_training_add_relu_13 --------------------------
	.section	.nv.info.triton_poi_fused__native_batch_norm_legit_no_training_add_relu_13,"",@"SHT_CUDA_INFO"
	.sectionflags	@""
	.align	4


	//----- nvinfo : EIATTR_CUDA_API_VERSION
	.align		4
        /*0000*/ 	.byte	0x04, 0x37
        /*0002*/ 	.short	(.L_11 - .L_10)
.L_10:
        /*0004*/ 	.word	0x0000007c


	//----- nvinfo : EIATTR_KPARAM_INFO
	.align		4
.L_11:
        /*0008*/ 	.byte	0x04, 0x17
        /*000a*/ 	.short	(.L_13 - .L_12)
.L_12:
        /*000c*/ 	.word	0x00000000
        /*0010*/ 	.short	0x000b
        /*0012*/ 	.short	0x0058
        /*0014*/ 	.byte	0x00, 0xf0, 0x11, 0x00


	//----- nvinfo : EIATTR_KPARAM_INFO
	.align		4
.L_13:
        /*0018*/ 	.byte	0x04, 0x17
        /*001a*/ 	.short	(.L_15 - .L_14)
.L_14:
        /*001c*/ 	.word	0x00000000
        /*0020*/ 	.short	0x000a
        /*0022*/ 	.short	0x0050
        /*0024*/ 	.byte	0x00, 0xf4, 0x21, 0x00


	//----- nvinfo : EIATTR_KPARAM_INFO
	.align		4
.L_15:
        /*0028*/ 	.byte	0x04, 0x17
        /*002a*/ 	.short	(.L_17 - .L_16)
.L_16:
        /*002c*/ 	.word	0x00000000
        /*0030*/ 	.short	0x0009
        /*0032*/ 	.short	0x0048
        /*0034*/ 	.byte	0x00, 0xf4, 0x21, 0x00


	//----- nvinfo : EIATTR_KPARAM_INFO
	.align		4
.L_17:
        /*0038*/ 	.byte	0x04, 0x17
        /*003a*/ 	.short	(.L_19 - .L_18)
.L_18:
        /*003c*/ 	.word	0x00000000
        /*0040*/ 	.short	0x0008
        /*0042*/ 	.short	0x0040
        /*0044*/ 	.byte	0x00, 0xf4, 0x21, 0x00


	//----- nvinfo : EIATTR_KPARAM_INFO
	.align		4
.L_19:
        /*0048*/ 	.byte	0x04, 0x17
        /*004a*/ 	.short	(.L_21 - .L_20)
.L_20:
        /*004c*/ 	.word	0x00000000
        /*0050*/ 	.short	0x0007
        /*0052*/ 	.short	0x0038
        /*0054*/ 	.byte	0x00, 0xf4, 0x21, 0x00


	//----- nvinfo : EIATTR_KPARAM_INFO
	.align		4
.L_21:
        /*0058*/ 	.byte	0x04, 0x17
        /*005a*/ 	.short	(.L_23 - .L_22)
.L_22:
        /*005c*/ 	.word	0x00000000
        /*0060*/ 	.short	0x0006
        /*0062*/ 	.short	0x0030
        /*0064*/ 	.byte	0x00, 0xf4, 0x21, 0x00


	//----- nvinfo : EIATTR_KPARAM_INFO
	.align		4
.L_23:
        /*0068*/ 	.byte	0x04, 0x17
        /*006a*/ 	.short	(.L_25 - .L_24)
.L_24:
        /*006c*/ 	.word	0x00000000
        /*0070*/ 	.short	0x0005
        /*0072*/ 	.short	0x0028
        /*0074*/ 	.byte	0x00, 0xf4, 0x21, 0x00


	//----- nvinfo : EIATTR_KPARAM_INFO
	.align		4
.L_25:
        /*0078*/ 	.byte	0x04, 0x17
        /*007a*/ 	.short	(.L_27 - .L_26)
.L_26:
        /*007c*/ 	.word	0x00000000
        /*0080*/ 	.short	0x0004
        /*0082*/ 	.short	0x0020
        /*0084*/ 	.byte	0x00, 0xf4, 0x21, 0x00


	//----- nvinfo : EIATTR_KPARAM_INFO
	.align		4
.L_27:
        /*0088*/ 	.byte	0x04, 0x17
        /*008a*/ 	.short	(.L_29 - .L_28)
.L_28:
        /*008c*/ 	.word	0x00000000
        /*0090*/ 	.short	0x0003
        /*0092*/ 	.short	0x0018
        /*0094*/ 	.byte	0x00, 0xf4, 0x21, 0x00


	//----- nvinfo : EIATTR_KPARAM_INFO
	.align		4
.L_29:
        /*0098*/ 	.byte	0x04, 0x17
        /*009a*/ 	.short	(.L_31 - .L_30)
.L_30:
        /*009c*/ 	.word	0x00000000
        /*00a0*/ 	.short	0x0002
        /*00a2*/ 	.short	0x0010
        /*00a4*/ 	.byte	0x00, 0xf4, 0x21, 0x00


	//----- nvinfo : EIATTR_KPARAM_INFO
	.align		4
.L_31:
        /*00a8*/ 	.byte	0x04, 0x17
        /*00aa*/ 	.short	(.L_33 - .L_32)
.L_32:
        /*00ac*/ 	.word	0x00000000
        /*00b0*/ 	.short	0x0001
        /*00b2*/ 	.short	0x0008
        /*00b4*/ 	.byte	0x00, 0xf4, 0x21, 0x00


	//----- nvinfo : EIATTR_KPARAM_INFO
	.align		4
.L_33:
        /*00b8*/ 	.byte	0x04, 0x17
        /*00ba*/ 	.short	(.L_35 - .L_34)
.L_34:
        /*00bc*/ 	.word	0x00000000
        /*00c0*/ 	.short	0x0000
        /*00c2*/ 	.short	0x0000
        /*00c4*/ 	.byte	0x00, 0xf4, 0x21, 0x00


	//----- nvinfo : EIATTR_SPARSE_MMA_MASK
	.align		4
.L_35:
        /*00c8*/ 	.byte	0x03, 0x50
        /*00ca*/ 	.short	0x0000


	//----- nvinfo : EIATTR_MAXREG_COUNT
	.align		4
        /*00cc*/ 	.byte	0x03, 0x1b
        /*00ce*/ 	.short	0x00ff


	//----- nvinfo : EIATTR_EXIT_INSTR_OFFSETS
	.align		4
        /*00d0*/ 	.byte	0x04, 0x1c
        /*00d2*/ 	.short	(.L_37 - .L_36)


	//   ....[0]....
.L_36:
        /*00d4*/ 	.word	0x00000c90


	//----- nvinfo : EIATTR_REQNTID
	.align		4
.L_37:
        /*00d8*/ 	.byte	0x04, 0x10
        /*00da*/ 	.short	(.L_39 - .L_38)
.L_38:
        /*00dc*/ 	.word	0x00000080
        /*00e0*/ 	.word	0x00000001
        /*00e4*/ 	.word	0x00000001


	//----- nvinfo : EIATTR_CBANK_PARAM_SIZE
	.align		4
.L_39:
        /*00e8*/ 	.byte	0x03, 0x19
        /*00ea*/ 	.short	0x005c


	//----- nvinfo : EIATTR_PARAM_CBANK
	.align		4
        /*00ec*/ 	.byte	0x04, 0x0a
        /*00ee*/ 	.short	(.L_41 - .L_40)
	.align		4
.L_40:
        /*00f0*/ 	.word	index@(.nv.constant0.triton_poi_fused__native_batch_norm_legit_no_training_add_relu_13)
        /*00f4*/ 	.short	0x0210
        /*00f6*/ 	.short	0x005c


	//----- nvinfo : EIATTR_SW_WAR
	.align		4
.L_41:
        /*00f8*/ 	.byte	0x04, 0x36
        /*00fa*/ 	.short	(.L_43 - .L_42)
.L_42:
        /*00fc*/ 	.word	0x00000008
.L_43:


//--------------------- .nv.callgraph             --------------------------
	.section	.nv.callgraph,"",@"SHT_CUDA_CALLGRAPH"
	.align	4
	.sectionentsize	8
	.align		4
        /*0000*/ 	.word	0x00000000
	.align		4
        /*0004*/ 	.word	0xffffffff
	.align		4
        /*0008*/ 	.word	0x00000000
	.align		4
        /*000c*/ 	.word	0xfffffffe
	.align		4
        /*0010*/ 	.word	0x00000000
	.align		4
        /*0014*/ 	.word	0xfffffffd
	.align		4
        /*0018*/ 	.word	0x00000000
	.align		4
        /*001c*/ 	.word	0xfffffffc


//--------------------- .nv.constant4             --------------------------
	.section	.nv.constant4,"a",@progbits
	.align	8
	.align		8
.nv.constant4:
        /*0000*/ 	.dword	_$_str
	.align		8
        /*0008*/ 	.dword	_$_str_$_2


//--------------------- .text.triton_poi_fused__native_batch_norm_legit_no_training_add_relu_13 --------------------------
	.section	.text.triton_poi_fused__native_batch_norm_legit_no_training_add_relu_13,"ax",@progbits
	.align	128
        .global         triton_poi_fused__native_batch_norm_legit_no_training_add_relu_13
        .type           triton_poi_fused__native_batch_norm_legit_no_training_add_relu_13,@function
        .size           triton_poi_fused__native_batch_norm_legit_no_training_add_relu_13,(.L_x_1 - triton_poi_fused__native_batch_norm_legit_no_training_add_relu_13)
        .other          triton_poi_fused__native_batch_norm_legit_no_training_add_relu_13,@"STO_CUDA_ENTRY STV_DEFAULT"
triton_poi_fused__native_batch_norm_legit_no_training_add_relu_13:
.text.triton_poi_fused__native_batch_norm_legit_no_training_add_relu_13:
[----:B------:R-:W-:Y:S01]  /*0000*/  LDC R1, c[0x0][0x28] ;  /* 0x00000a00ff017b82 */ /* 0x000fe20000000800 */
[----:B------:R-:W1:Y:S07]  /*0010*/  S2R R0, SR_TID.X ;  /* 0x0000000000007919 */ /* 0x000e6e0000002100 */
[----:B------:R-:W2:Y:S01]  /*0020*/  LDC.64 R24, c[0x0][0x228] ;  /* 0x00008a00ff187b82 */ /* 0x000ea20000000a00 */
[----:B------:R-:W-:Y:S01]  /*0030*/  ULDC.64 UR4, c[0x0][0x208] ;  /* 0x0000820000047ab9 */ /* 0x000fe20000000a00 */
[----:B------:R-:W3:Y:S06]  /*0040*/  S2R R5, SR_CTAID.X ;  /* 0x0000000000057919 */ /* 0x000eec0000002500 */
[----:B------:R-:W4:Y:S08]  /*0050*/  LDC.64 R12, c[0x0][0x220] ;  /* 0x00008800ff0c7b82 */ /* 0x000f300000000a00 */
[----:B------:R-:W5:Y:S08]  /*0060*/  LDC.64 R18, c[0x0][0x218] ;  /* 0x00008600ff127b82 */ /* 0x000f700000000a00 */
[----:B------:R-:W5:Y:S01]  /*0070*/  LDC.64 R20, c[0x0][0x230] ;  /* 0x00008c00ff147b82 */ /* 0x000f620000000a00 */
[----:B-1----:R-:W-:-:S07]  /*0080*/  SHF.L.U32 R0, R0, 0x2, RZ ;  /* 0x0000000200007819 */ /* 0x002fce00000006ff */
[----:B------:R-:W1:Y:S01]  /*0090*/  LDC.64 R16, c[0x0][0x238] ;  /* 0x00008e00ff107b82 */ /* 0x000e620000000a00 */
[----:B---3--:R-:W-:Y:S02]  /*00a0*/  SHF.R.S32.HI R3, RZ, 0x15, R5 ;  /* 0x00000015ff037819 */ /* 0x008fe40000011405 */
[----:B------:R-:W-:Y:S02]  /*00b0*/  LOP3.LUT R0, R0, 0x1fc, RZ, 0xc0, !PT ;  /* 0x000001fc00007812 */ /* 0x000fe400078ec0ff */
[----:B------:R-:W-:Y:S02]  /*00c0*/  SGXT R3, R3, 0x1 ;  /* 0x000000010303781a */ /* 0x000fe40000000200 */
[----:B------:R-:W-:-:S04]  /*00d0*/  LEA R2, R5, R0, 0xa ;  /* 0x0000000005027211 */ /* 0x000fc800078e50ff */
[----:B------:R-:W-:-:S04]  /*00e0*/  LEA.HI R3, R3, R2, RZ, 0x9 ;  /* 0x0000000203037211 */ /* 0x000fc800078f48ff */
[----:B------:R-:W-:-:S04]  /*00f0*/  LOP3.LUT R3, R3, 0xfffffe00, RZ, 0xc0, !PT ;  /* 0xfffffe0003037812 */ /* 0x000fc800078ec0ff */
[----:B------:R-:W-:-:S05]  /*0100*/  IADD3 R0, R2, -R3, RZ ;  /* 0x8000000302007210 */ /* 0x000fca0007ffe0ff */
[----:B--2---:R-:W-:-:S06]  /*0110*/  IMAD.WIDE R24, R0, 0x4, R24 ;  /* 0x0000000400187825 */ /* 0x004fcc00078e0218 */
[----:B------:R-:W2:Y:S01]  /*0120*/  LDG.E.EL.128 R24, desc[UR4][R24.64] ;  /* 0x0000000418187981 */ /* 0x000ea2000c2e1d00 */
[----:B----4-:R-:W-:Y:S01]  /*0130*/  IMAD.WIDE R12, R0, 0x4, R12 ;  /* 0x00000004000c7825 */ /* 0x010fe200078e020c */
[----:B------:R-:W-:-:S03]  /*0140*/  HFMA2.MMA R28, -RZ, RZ, 1.625, 0 ;  /* 0x3e800000ff1c7435 */ /* 0x000fc600000001ff */
[----:B-----5:R-:W-:Y:S02]  /*0150*/  IMAD.WIDE R18, R2, 0x4, R18 ;  /* 0x0000000402127825 */ /* 0x020fe400078e0212 */
[----:B------:R-:W3:Y:S04]  /*0160*/  LDG.E.EL.128 R12, desc[UR4][R12.64] ;  /* 0x000000040c0c7981 */ /* 0x000ee8000c2e1d00 */
[----:B------:R-:W3:Y:S04]  /*0170*/  LDG.E.128 R8, desc[UR4][R18.64] ;  /* 0x0000000412087981 */ /* 0x000ee8000c1e1d00 */
[----:B------:R4:W5:Y:S01]  /*0180*/  LDG.E.128 R4, desc[UR4][R18.64+0x800] ;  /* 0x0008000412047981 */ /* 0x000962000c1e1d00 */
[----:B0-----:R-:W-:-:S04]  /*0190*/  IMAD.WIDE R20, R0, 0x4, R20 ;  /* 0x0000000400147825 */ /* 0x001fc800078e0214 */
[----:B-1----:R-:W-:Y:S02]  /*01a0*/  IMAD.WIDE R16, R0, 0x4, R16 ;  /* 0x0000000400107825 */ /* 0x002fe400078e0210 */
[----:B------:R-:W3:Y:S02]  /*01b0*/  LDG.E.EL.128 R20, desc[UR4][R20.64] ;  /* 0x0000000414147981 */ /* 0x000ee4000c2e1d00 */
[----:B--2---:R-:W-:-:S04]  /*01c0*/  FADD R3, R24, 9.9999997473787516356e-06 ;  /* 0x3727c5ac18037421 */ /* 0x004fc80000000000 */
[----:B------:R-:W0:Y:S02]  /*01d0*/  MUFU.SQRT R29, R3 ;  /* 0x00000003001d7308 */ /* 0x000e240000002000 */
[C---:B0-----:R-:W-:Y:S02]  /*01e0*/  FSETP.GT.AND P0, PT, R29.reuse, 8.50705917302346158658e+37, PT ;  /* 0x7e8000001d00780b */ /* 0x041fe40003f04000 */
[----:B------:R-:W-:-:S11]  /*01f0*/  FSETP.GEU.AND P1, PT, R29, 1.175494350822287508e-38, PT ;  /* 0x008000001d00780b */ /* 0x000fd60003f2e000 */
[----:B------:R-:W-:-:S04]  /*0200*/  @P0 FMUL R29, R29, 0.25 ;  /* 0x3e8000001d1d0820 */ /* 0x000fc80000400000 */
[----:B------:R-:W-:Y:S01]  /*0210*/  @!P1 FMUL R29, R29, 16777216 ;  /* 0x4b8000001d1d9820 */ /* 0x000fe20000400000 */
[----:B----4-:R-:W-:-:S05]  /*0220*/  FSEL R18, R28, 1, P0 ;  /* 0x3f8000001c127808 */ /* 0x010fca0000000000 */
[----:B------:R-:W0:Y:S01]  /*0230*/  MUFU.RCP R29, R29 ;  /* 0x0000001d001d7308 */ /* 0x000e220000001000 */
[----:B------:R-:W-:-:S04]  /*0240*/  @!P1 FMUL R18, R18, 16777216 ;  /* 0x4b80000012129820 */ /* 0x000fc80000400000 */
[----:B0-----:R-:W-:Y:S02]  /*0250*/  FMUL R3, R29, R18 ;  /* 0x000000121d037220 */ /* 0x001fe40000400000 */
[----:B------:R-:W2:Y:S01]  /*0260*/  LDG.E.EL.128 R16, desc[UR4][R16.64] ;  /* 0x0000000410107981 */ /* 0x000ea2000c2e1d00 */
[----:B------:R-:W-:-:S04]  /*0270*/  FADD R25, R25, 9.9999997473787516356e-06 ;  /* 0x3727c5ac19197421 */ /* 0x000fc80000000000 */
[----:B------:R-:W0:Y:S01]  /*0280*/  MUFU.SQRT R24, R25 ;  /* 0x0000001900187308 */ /* 0x000e220000002000 */
[----:B------:R-:W-:-:S07]  /*0290*/  FADD R26, R26, 9.9999997473787516356e-06 ;  /* 0x3727c5ac1a1a7421 */ /* 0x000fce0000000000 */
[----:B------:R-:W1:Y:S01]  /*02a0*/  MUFU.SQRT R26, R26 ;  /* 0x0000001a001a7308 */ /* 0x000e620000002000 */
[C---:B0-----:R-:W-:Y:S02]  /*02b0*/  FSETP.GT.AND P0, PT, R24.reuse, 8.50705917302346158658e+37, PT ;  /* 0x7e8000001800780b */ /* 0x041fe40003f04000 */
[----:B------:R-:W-:Y:S01]  /*02c0*/  FSETP.GEU.AND P3, PT, R24, 1.175494350822287508e-38, PT ;  /* 0x008000001800780b */ /* 0x000fe20003f6e000 */
[----:B------:R-:W-:-:S04]  /*02d0*/  FADD R27, R27, 9.9999997473787516356e-06 ;  /* 0x3727c5ac1b1b7421 */ /* 0x000fc80000000000 */
[----:B------:R-:W0:Y:S06]  /*02e0*/  MUFU.SQRT R29, R27 ;  /* 0x0000001b001d7308 */ /* 0x000e2c0000002000 */
[----:B------:R-:W-:Y:S01]  /*02f0*/  @P0 FMUL R24, R24, 0.25 ;  /* 0x3e80000018180820 */ /* 0x000fe20000400000 */
[----:B-1----:R-:W-:-:S03]  /*0300*/  FSETP.GT.AND P1, PT, R26, 8.50705917302346158658e+37, PT ;  /* 0x7e8000001a00780b */ /* 0x002fc60003f24000 */
[----:B------:R-:W-:Y:S01]  /*0310*/  @!P3 FMUL R24, R24, 16777216 ;  /* 0x4b8000001818b820 */ /* 0x000fe20000400000 */
[--C-:B---3--:R-:W-:Y:S01]  /*0320*/  FADD R8, R8, -R12.reuse ;  /* 0x8000000c08087221 */ /* 0x108fe20000000000 */
[----:B-----5:R-:W-:Y:S02]  /*0330*/  FADD R4, R4, -R12 ;  /* 0x8000000c04047221 */ /* 0x020fe40000000000 */
[----:B------:R-:W1:Y:S01]  /*0340*/  MUFU.RCP R12, R24 ;  /* 0x00000018000c7308 */ /* 0x000e620000001000 */
[----:B------:R-:W-:Y:S02]  /*0350*/  FSETP.GEU.AND P4, PT, R26, 1.175494350822287508e-38, PT ;  /* 0x008000001a00780b */ /* 0x000fe40003f8e000 */
[----:B------:R-:W-:Y:S02]  /*0360*/  FSEL R25, R28, 1, P0 ;  /* 0x3f8000001c197808 */ /* 0x000fe40000000000 */
[----:B0-----:R-:W-:Y:S01]  /*0370*/  FSETP.GT.AND P2, PT, R29, 8.50705917302346158658e+37, PT ;  /* 0x7e8000001d00780b */ /* 0x001fe20003f44000 */
[----:B------:R-:W-:-:S02]  /*0380*/  @P1 FMUL R26, R26, 0.25 ;  /* 0x3e8000001a1a1820 */ /* 0x000fc40000400000 */
[----:B------:R-:W-:Y:S01]  /*0390*/  @!P3 FMUL R25, R25, 16777216 ;  /* 0x4b8000001919b820 */ /* 0x000fe20000400000 */
[----:B------:R-:W-:Y:S01]  /*03a0*/  FMUL R8, R3, R8 ;  /* 0x0000000803087220 */ /* 0x000fe20000400000 */
[----:B------:R-:W-:Y:S01]  /*03b0*/  FSETP.GEU.AND P0, PT, R29, 1.175494350822287508e-38, PT ;  /* 0x008000001d00780b */ /* 0x000fe20003f0e000 */
[----:B------:R-:W-:-:S03]  /*03c0*/  FMUL R4, R3, R4 ;  /* 0x0000000403047220 */ /* 0x000fc60000400000 */
[----:B------:R-:W-:Y:S01]  /*03d0*/  @!P4 FMUL R26, R26, 16777216 ;  /* 0x4b8000001a1ac820 */ /* 0x000fe20000400000 */
[----:B-1----:R-:W-:Y:S02]  /*03e0*/  FMUL R12, R12, R25 ;  /* 0x000000190c0c7220 */ /* 0x002fe40000400000 */
[----:B------:R-:W0:Y:S01]  /*03f0*/  LDC.64 R24, c[0x0][0x250] ;  /* 0x00009400ff187b82 */ /* 0x000e220000000a00 */
[----:B------:R-:W-:Y:S01]  /*0400*/  @P2 FMUL R29, R29, 0.25 ;  /* 0x3e8000001d1d2820 */ /* 0x000fe20000400000 */
[----:B------:R-:W-:-:S04]  /*0410*/  FSEL R27, R28, 1, P1 ;  /* 0x3f8000001c1b7808 */ /* 0x000fc80000800000 */
[----:B------:R-:W-:Y:S01]  /*0420*/  @!P0 FMUL R29, R29, 16777216 ;  /* 0x4b8000001d1d8820 */ /* 0x000fe20000400000 */
[----:B------:R-:W-:Y:S01]  /*0430*/  @!P4 FMUL R27, R27, 16777216 ;  /* 0x4b8000001b1bc820 */ /* 0x000fe20000400000 */
[----:B0-----:R-:W-:-:S04]  /*0440*/  IMAD.WIDE R24, R0, 0x4, R24 ;  /* 0x0000000400187825 */ /* 0x001fc800078e0218 */
[C-C-:B--2---:R-:W-:Y:S02]  /*0450*/  FFMA R3, R20.reuse, R8, R16.reuse ;  /* 0x0000000814037223 */ /* 0x144fe40000000010 */
[----:B------:R-:W0:Y:S01]  /*0460*/  MUFU.RCP R8, R26 ;  /* 0x0000001a00087308 */ /* 0x000e220000001000 */
[----:B------:R-:W-:-:S07]  /*0470*/  FFMA R16, R20, R4, R16 ;  /* 0x0000000414107223 */ /* 0x000fce0000000010 */
[----:B------:R-:W1:Y:S01]  /*0480*/  MUFU.RCP R4, R29 ;  /* 0x0000001d00047308 */ /* 0x000e620000001000 */
[----:B0-----:R-:W-:Y:S01]  /*0490*/  FMUL R8, R8, R27 ;  /* 0x0000001b08087220 */ /* 0x001fe20000400000 */
[----:B------:R-:W-:-:S05]  /*04a0*/  FSEL R27, R28, 1, P2 ;  /* 0x3f8000001c1b7808 */ /* 0x000fca0001000000 */
[----:B------:R-:W-:-:S04]  /*04b0*/  @!P0 FMUL R27, R27, 16777216 ;  /* 0x4b8000001b1b8820 */ /* 0x000fc80000400000 */
[----:B-1----:R-:W-:Y:S02]  /*04c0*/  FMUL R4, R4, R27 ;  /* 0x0000001b04047220 */ /* 0x002fe40000400000 */
[----:B------:R-:W2:Y:S01]  /*04d0*/  LDG.E.EL.128 R24, desc[UR4][R24.64] ;  /* 0x0000000418187981 */ /* 0x000ea2000c2e1d00 */
[--C-:B------:R-:W-:Y:S01]  /*04e0*/  FADD R20, R5, -R13.reuse ;  /* 0x8000000d05147221 */ /* 0x100fe20000000000 */
[----:B------:R-:W-:Y:S01]  /*04f0*/  FADD R9, R9, -R13 ;  /* 0x8000000d09097221 */ /* 0x000fe20000000000 */
[----:B------:R-:W-:Y:S01]  /*0500*/  FADD R10, R10, -R14 ;  /* 0x8000000e0a0a7221 */ /* 0x000fe20000000000 */
[--C-:B------:R-:W-:Y:S01]  /*0510*/  FADD R11, R11, -R15.reuse ;  /* 0x8000000f0b0b7221 */ /* 0x100fe20000000000 */
[----:B------:R-:W-:Y:S01]  /*0520*/  FADD R7, R7, -R15 ;  /* 0x8000000f07077221 */ /* 0x000fe20000000000 */
[----:B--2---:R-:W-:Y:S01]  /*0530*/  FADD R5, R24, 9.9999997473787516356e-06 ;  /* 0x3727c5ac18057421 */ /* 0x004fe20000000000 */
[----:B------:R-:W-:-:S05]  /*0540*/  FADD R13, R25, 9.9999997473787516356e-06 ;  /* 0x3727c5ac190d7421 */ /* 0x000fca0000000000 */
[----:B------:R-:W0:Y:S08]  /*0550*/  MUFU.SQRT R5, R5 ;  /* 0x0000000500057308 */ /* 0x000e300000002000 */
[----:B------:R-:W1:Y:S01]  /*0560*/  MUFU.SQRT R13, R13 ;  /* 0x0000000d000d7308 */ /* 0x000e620000002000 */
[----:B------:R-:W-:Y:S01]  /*0570*/  FADD R27, R27, 9.9999997473787516356e-06 ;  /* 0x3727c5ac1b1b7421 */ /* 0x000fe20000000000 */
[----:B------:R-:W-:Y:S01]  /*0580*/  FADD R26, R26, 9.9999997473787516356e-06 ;  /* 0x3727c5ac1a1a7421 */ /* 0x000fe20000000000 */
[----:B------:R-:W-:Y:S01]  /*0590*/  FADD R24, R6, -R14 ;  /* 0x8000000e06187221 */ /* 0x000fe20000000000 */
[----:B0-----:R-:W-:-:S04]  /*05a0*/  FSETP.GT.AND P6, PT, R5, 8.50705917302346158658e+37, PT ;  /* 0x7e8000000500780b */ /* 0x001fc80003fc4000 */
[----:B------:R-:W0:Y:S01]  /*05b0*/  MUFU.SQRT R6, R27 ;  /* 0x0000001b00067308 */ /* 0x000e220000002000 */
[----:B------:R-:W-:Y:S02]  /*05c0*/  FSETP.GEU.AND P5, PT, R5, 1.175494350822287508e-38, PT ;  /* 0x008000000500780b */ /* 0x000fe40003fae000 */
[----:B-1----:R-:W-:-:S05]  /*05d0*/  FSETP.GT.AND P4, PT, R13, 8.50705917302346158658e+37, PT ;  /* 0x7e8000000d00780b */ /* 0x002fca0003f84000 */
[----:B------:R1:W2:Y:S01]  /*05e0*/  MUFU.SQRT R14, R26 ;  /* 0x0000001a000e7308 */ /* 0x0002a20000002000 */
[----:B------:R-:W-:Y:S01]  /*05f0*/  FSETP.GEU.AND P1, PT, R13, 1.175494350822287508e-38, PT ;  /* 0x008000000d00780b */ /* 0x000fe20003f2e000 */
[----:B------:R-:W-:-:S04]  /*0600*/  @P6 FMUL R5, R5, 0.25 ;  /* 0x3e80000005056820 */ /* 0x000fc80000400000 */
[----:B------:R-:W-:Y:S01]  /*0610*/  @!P5 FMUL R5, R5, 16777216 ;  /* 0x4b8000000505d820 */ /* 0x000fe20000400000 */
[----:B0-----:R-:W-:Y:S01]  /*0620*/  FSETP.GT.AND P2, PT, R6, 8.50705917302346158658e+37, PT ;  /* 0x7e8000000600780b */ /* 0x001fe20003f44000 */
[C---:B-1----:R-:W-:Y:S01]  /*0630*/  FMUL R26, R12.reuse, R9 ;  /* 0x000000090c1a7220 */ /* 0x042fe20000400000 */
[----:B------:R-:W-:Y:S01]  /*0640*/  @P4 FMUL R13, R13, 0.25 ;  /* 0x3e8000000d0d4820 */ /* 0x000fe20000400000 */
[----:B------:R0:W1:Y:S01]  /*0650*/  MUFU.RCP R9, R5 ;  /* 0x0000000500097308 */ /* 0x0000620000001000 */
[----:B------:R-:W-:Y:S01]  /*0660*/  FMUL R12, R12, R20 ;  /* 0x000000140c0c7220 */ /* 0x000fe20000400000 */
[C---:B--2---:R-:W-:Y:S02]  /*0670*/  FSETP.GT.AND P3, PT, R14.reuse, 8.50705917302346158658e+37, PT ;  /* 0x7e8000000e00780b */ /* 0x044fe40003f64000 */
[----:B------:R-:W-:Y:S01]  /*0680*/  @!P1 FMUL R13, R13, 16777216 ;  /* 0x4b8000000d0d9820 */ /* 0x000fe20000400000 */
[----:B------:R-:W-:Y:S01]  /*0690*/  FSETP.GEU.AND P0, PT, R14, 1.175494350822287508e-38, PT ;  /* 0x008000000e00780b */ /* 0x000fe20003f0e000 */
[----:B------:R-:W-:Y:S01]  /*06a0*/  FFMA R20, R21, R26, R17 ;  /* 0x0000001a15147223 */ /* 0x000fe20000000011 */
[----:B0-----:R-:W-:-:S02]  /*06b0*/  FSEL R5, R28, 1, P6 ;  /* 0x3f8000001c057808 */ /* 0x001fc40003000000 */
[----:B------:R-:W-:Y:S01]  /*06c0*/  FSETP.GEU.AND P6, PT, R6, 1.175494350822287508e-38, PT ;  /* 0x008000000600780b */ /* 0x000fe20003fce000 */
[----:B------:R-:W-:Y:S01]  /*06d0*/  FFMA R21, R21, R12, R17 ;  /* 0x0000000c15157223 */ /* 0x000fe20000000011 */
[----:B------:R0:W2:Y:S01]  /*06e0*/  MUFU.RCP R27, R13 ;  /* 0x0000000d001b7308 */ /* 0x0000a20000001000 */
[C---:B------:R-:W-:Y:S01]  /*06f0*/  FMUL R15, R8.reuse, R24 ;  /* 0x00000018080f7220 */ /* 0x040fe20000400000 */
[----:B------:R-:W-:Y:S01]  /*0700*/  FMUL R25, R8, R10 ;  /* 0x0000000a08197220 */ /* 0x000fe20000400000 */
[----:B------:R-:W-:Y:S02]  /*0710*/  FMUL R24, R4, R11 ;  /* 0x0000000b04187220 */ /* 0x000fe40000400000 */
[----:B------:R-:W3:Y:S01]  /*0720*/  LDC.64 R10, c[0x0][0x240] ;  /* 0x00009000ff0a7b82 */ /* 0x000ee20000000a00 */
[----:B------:R-:W-:Y:S01]  /*0730*/  @P2 FMUL R6, R6, 0.25 ;  /* 0x3e80000006062820 */ /* 0x000fe20000400000 */
[----:B------:R-:W-:-:S06]  /*0740*/  @P3 FMUL R14, R14, 0.25 ;  /* 0x3e8000000e0e3820 */ /* 0x000fcc0000400000 */
[----:B0-----:R-:W0:Y:S01]  /*0750*/  LDC.64 R12, c[0x0][0x248] ;  /* 0x00009200ff0c7b82 */ /* 0x001e220000000a00 */
[----:B------:R-:W-:Y:S01]  /*0760*/  @!P6 FMUL R6, R6, 16777216 ;  /* 0x4b8000000606e820 */ /* 0x000fe20000400000 */
[----:B------:R-:W-:-:S04]  /*0770*/  @!P0 FMUL R14, R14, 16777216 ;  /* 0x4b8000000e0e8820 */ /* 0x000fc80000400000 */
[----:B------:R3:W4:Y:S01]  /*0780*/  MUFU.RCP R26, R14 ;  /* 0x0000000e001a7308 */ /* 0x0007220000001000 */
[----:B------:R-:W-:Y:S01]  /*0790*/  FMUL R17, R4, R7 ;  /* 0x0000000704117220 */ /* 0x000fe20000400000 */
[C-C-:B------:R-:W-:Y:S01]  /*07a0*/  FFMA R25, R22.reuse, R25, R18.reuse ;  /* 0x0000001916197223 */ /* 0x140fe20000000012 */
[----:B------:R-:W-:-:S05]  /*07b0*/  FFMA R18, R22, R15, R18 ;  /* 0x0000000f16127223 */ /* 0x000fca0000000012 */
[----:B------:R-:W5:Y:S01]  /*07c0*/  MUFU.RCP R6, R6 ;  /* 0x0000000600067308 */ /* 0x000f620000001000 */
[----:B------:R-:W-:Y:S01]  /*07d0*/  @!P5 FMUL R5, R5, 16777216 ;  /* 0x4b8000000505d820 */ /* 0x000fe20000400000 */
[C---:B------:R-:W-:Y:S02]  /*07e0*/  FSEL R7, R28.reuse, 1, P4 ;  /* 0x3f8000001c077808 */ /* 0x040fe40002000000 */
[C---:B------:R-:W-:Y:S02]  /*07f0*/  FSEL R4, R28.reuse, 1, P3 ;  /* 0x3f8000001c047808 */ /* 0x040fe40001800000 */
[----:B------:R-:W-:Y:S01]  /*0800*/  FSEL R22, R28, 1, P2 ;  /* 0x3f8000001c167808 */ /* 0x000fe20001000000 */
[----:B-1----:R-:W-:Y:S01]  /*0810*/  FMUL R28, R9, R5 ;  /* 0x00000005091c7220 */ /* 0x002fe20000400000 */
[----:B------:R-:W-:Y:S01]  /*0820*/  @!P1 FMUL R7, R7, 16777216 ;  /* 0x4b80000007079820 */ /* 0x000fe20000400000 */
[----:B------:R-:W-:Y:S01]  /*0830*/  @!P0 FMUL R4, R4, 16777216 ;  /* 0x4b80000004048820 */ /* 0x000fe20000400000 */
[----:B0-----:R-:W-:-:S04]  /*0840*/  IMAD.WIDE R8, R0, 0x4, R12 ;  /* 0x0000000400087825 */ /* 0x001fc800078e020c */
[----:B------:R-:W-:Y:S01]  /*0850*/  @!P6 FMUL R22, R22, 16777216 ;  /* 0x4b8000001616e820 */ /* 0x000fe20000400000 */
[----:B---3--:R-:W-:-:S04]  /*0860*/  IMAD.WIDE R14, R2, 0x4, R10 ;  /* 0x00000004020e7825 */ /* 0x008fc800078e020a */
[----:B--2---:R-:W-:Y:S01]  /*0870*/  FMUL R27, R27, R7 ;  /* 0x000000071b1b7220 */ /* 0x004fe20000400000 */
[----:B----4-:R-:W-:Y:S01]  /*0880*/  FMUL R26, R26, R4 ;  /* 0x000000041a1a7220 */ /* 0x010fe20000400000 */
[----:B-----5:R-:W-:Y:S01]  /*0890*/  FMUL R22, R6, R22 ;  /* 0x0000001606167220 */ /* 0x020fe20000400000 */
[----:B------:R-:W2:Y:S04]  /*08a0*/  LDG.E.EL.128 R8, desc[UR4][R8.64] ;  /* 0x0000000408087981 */ /* 0x000ea8000c2e1d00 */
[----:B------:R-:W2:Y:S04]  /*08b0*/  LDG.E.128 R4, desc[UR4][R14.64] ;  /* 0x000000040e047981 */ /* 0x000ea8000c1e1d00 */
[----:B------:R-:W3:Y:S01]  /*08c0*/  LDG.E.128 R12, desc[UR4][R14.64+0x800] ;  /* 0x000800040e0c7981 */ /* 0x000ee2000c1e1d00 */
[----:B--2---:R-:W-:Y:S01]  /*08d0*/  FADD R4, R4, -R8 ;  /* 0x8000000804047221 */ /* 0x004fe20000000000 */
[--C-:B------:R-:W-:Y:S01]  /*08e0*/  FADD R5, R5, -R9.reuse ;  /* 0x8000000905057221 */ /* 0x100fe20000000000 */
[----:B------:R-:W-:Y:S01]  /*08f0*/  FADD R6, R6, -R10 ;  /* 0x8000000a06067221 */ /* 0x000fe20000000000 */
[----:B---3--:R-:W-:Y:S01]  /*0900*/  FADD R8, R12, -R8 ;  /* 0x800000080c087221 */ /* 0x008fe20000000000 */
[----:B------:R-:W-:Y:S01]  /*0910*/  FADD R9, R13, -R9 ;  /* 0x800000090d097221 */ /* 0x000fe20000000000 */
[----:B------:R-:W-:Y:S01]  /*0920*/  FADD R10, R14, -R10 ;  /* 0x8000000a0e0a7221 */ /* 0x000fe20000000000 */
[C---:B------:R-:W-:Y:S01]  /*0930*/  FMUL R13, R28.reuse, R4 ;  /* 0x000000041c0d7220 */ /* 0x040fe20000400000 */
[C---:B------:R-:W-:Y:S01]  /*0940*/  FMUL R14, R27.reuse, R5 ;  /* 0x000000051b0e7220 */ /* 0x040fe20000400000 */
[----:B------:R-:W-:Y:S01]  /*0950*/  FMUL R28, R28, R8 ;  /* 0x000000081c1c7220 */ /* 0x000fe20000400000 */
[----:B------:R-:W-:Y:S01]  /*0960*/  FMUL R27, R27, R9 ;  /* 0x000000091b1b7220 */ /* 0x000fe20000400000 */
[----:B------:R-:W0:Y:S08]  /*0970*/  LDC.64 R4, c[0x0][0x258] ;  /* 0x00009600ff047b82 */ /* 0x000e300000000a00 */
[----:B------:R-:W1:Y:S01]  /*0980*/  LDC.64 R8, c[0x0][0x260] ;  /* 0x00009800ff087b82 */ /* 0x000e620000000a00 */
[--C-:B------:R-:W-:Y:S01]  /*0990*/  FADD R12, R7, -R11.reuse ;  /* 0x8000000b070c7221 */ /* 0x100fe20000000000 */
[----:B------:R-:W-:Y:S01]  /*09a0*/  FADD R15, R15, -R11 ;  /* 0x8000000b0f0f7221 */ /* 0x000fe20000000000 */
[----:B0-----:R-:W-:-:S04]  /*09b0*/  IMAD.WIDE R4, R0, 0x4, R4 ;  /* 0x0000000400047825 */ /* 0x001fc800078e0204 */
[----:B-1----:R-:W-:-:S04]  /*09c0*/  IMAD.WIDE R8, R0, 0x4, R8 ;  /* 0x0000000400087825 */ /* 0x002fc800078e0208 */
[C---:B------:R-:W-:Y:S01]  /*09d0*/  FMUL R0, R26.reuse, R6 ;  /* 0x000000061a007220 */ /* 0x040fe20000400000 */
[----:B------:R-:W-:Y:S01]  /*09e0*/  FMUL R26, R26, R10 ;  /* 0x0000000a1a1a7220 */ /* 0x000fe20000400000 */
[----:B------:R-:W2:Y:S04]  /*09f0*/  LDG.E.EL.128 R4, desc[UR4][R4.64] ;  /* 0x0000000404047981 */ /* 0x000ea8000c2e1d00 */
[----:B------:R-:W2:Y:S01]  /*0a00*/  LDG.E.EL.128 R8, desc[UR4][R8.64] ;  /* 0x0000000408087981 */ /* 0x000ea2000c2e1d00 */
[C-C-:B------:R-:W-:Y:S01]  /*0a10*/  FFMA R24, R23.reuse, R24, R19.reuse ;  /* 0x0000001817187223 */ /* 0x140fe20000000013 */
[----:B------:R-:W-:Y:S01]  /*0a20*/  FFMA R17, R23, R17, R19 ;  /* 0x0000001117117223 */ /* 0x000fe20000000013 */
[C---:B------:R-:W-:Y:S01]  /*0a30*/  FMUL R12, R22.reuse, R12 ;  /* 0x0000000c160c7220 */ /* 0x040fe20000400000 */
[----:B------:R-:W-:Y:S01]  /*0a40*/  FMUL R22, R22, R15 ;  /* 0x0000000f16167220 */ /* 0x000fe20000400000 */
[C-C-:B--2---:R-:W-:Y:S01]  /*0a50*/  FFMA R23, R5.reuse, R14, R9.reuse ;  /* 0x0000000e05177223 */ /* 0x144fe20000000009 */
[C-C-:B------:R-:W-:Y:S01]  /*0a60*/  FFMA R13, R4.reuse, R13, R8.reuse ;  /* 0x0000000d040d7223 */ /* 0x140fe20000000008 */
[----:B------:R-:W-:Y:S01]  /*0a70*/  FFMA R19, R4, R28, R8 ;  /* 0x0000001c04137223 */ /* 0x000fe20000000008 */
[----:B------:R-:W-:-:S02]  /*0a80*/  FFMA R14, R5, R27, R9 ;  /* 0x0000001b050e7223 */ /* 0x000fc40000000009 */
[----:B------:R-:W0:Y:S01]  /*0a90*/  LDC.64 R4, c[0x0][0x210] ;  /* 0x00008400ff047b82 */ /* 0x000e220000000a00 */
[----:B------:R-:W-:Y:S01]  /*0aa0*/  FADD R8, R13, R3 ;  /* 0x000000030d087221 */ /* 0x000fe20000000000 */
[C-C-:B------:R-:W-:Y:S01]  /*0ab0*/  FFMA R0, R6.reuse, R0, R10.reuse ;  /* 0x0000000006007223 */ /* 0x140fe2000000000a */
[----:B------:R-:W-:Y:S01]  /*0ac0*/  FFMA R15, R6, R26, R10 ;  /* 0x0000001a060f7223 */ /* 0x000fe2000000000a */
[C-C-:B------:R-:W-:Y:S01]  /*0ad0*/  FFMA R9, R7.reuse, R12, R11.reuse ;  /* 0x0000000c07097223 */ /* 0x140fe2000000000b */
[----:B------:R-:W-:Y:S01]  /*0ae0*/  FFMA R22, R7, R22, R11 ;  /* 0x0000001607167223 */ /* 0x000fe2000000000b */
[----:B------:R-:W-:Y:S01]  /*0af0*/  FSETP.GEU.AND P6, PT, R3, -R13, PT ;  /* 0x8000000d0300720b */ /* 0x000fe20003fce000 */
[----:B------:R-:W-:Y:S01]  /*0b00*/  FADD R10, R0, R25 ;  /* 0x00000019000a7221 */ /* 0x000fe20000000000 */
[----:B------:R-:W-:Y:S01]  /*0b10*/  FSETP.GEU.AND P5, PT, R20, -R23, PT ;  /* 0x800000171400720b */ /* 0x000fe20003fae000 */
[----:B------:R-:W-:Y:S01]  /*0b20*/  FADD R20, R23, R20 ;  /* 0x0000001417147221 */ /* 0x000fe20000000000 */
[----:B------:R-:W-:Y:S01]  /*0b30*/  FSETP.GEU.AND P3, PT, R16, -R19, PT ;  /* 0x800000131000720b */ /* 0x000fe20003f6e000 */
[----:B------:R-:W-:Y:S01]  /*0b40*/  FADD R16, R19, R16 ;  /* 0x0000001013107221 */ /* 0x000fe20000000000 */
[----:B------:R-:W-:Y:S01]  /*0b50*/  FSETP.GEU.AND P2, PT, R21, -R14, PT ;  /* 0x8000000e1500720b */ /* 0x000fe20003f4e000 */
[----:B------:R-:W-:Y:S01]  /*0b60*/  FADD R14, R14, R21 ;  /* 0x000000150e0e7221 */ /* 0x000fe20000000000 */
[----:B------:R-:W-:Y:S01]  /*0b70*/  FADD R6, R15, R18 ;  /* 0x000000120f067221 */ /* 0x000fe20000000000 */
[----:B------:R-:W-:Y:S01]  /*0b80*/  FADD R7, R22, R17 ;  /* 0x0000001116077221 */ /* 0x000fe20000000000 */
[----:B------:R-:W-:Y:S01]  /*0b90*/  FSEL R8, R8, RZ, P6 ;  /* 0x000000ff08087208 */ /* 0x000fe20003000000 */
[----:B------:R-:W-:Y:S01]  /*0ba0*/  FADD R11, R9, R24 ;  /* 0x00000018090b7221 */ /* 0x000fe20000000000 */
[----:B------:R-:W-:-:S02]  /*0bb0*/  FSETP.GEU.AND P4, PT, R25, -R0, PT ;  /* 0x800000001900720b */ /* 0x000fc40003f8e000 */
[----:B------:R-:W-:Y:S02]  /*0bc0*/  FSETP.GEU.AND P1, PT, R18, -R15, PT ;  /* 0x8000000f1200720b */ /* 0x000fe40003f2e000 */
[----:B------:R-:W-:Y:S02]  /*0bd0*/  FSETP.GEU.AND P0, PT, R17, -R22, PT ;  /* 0x800000161100720b */ /* 0x000fe40003f0e000 */
[----:B------:R-:W-:Y:S01]  /*0be0*/  FSETP.GEU.AND P6, PT, R24, -R9, PT ;  /* 0x800000091800720b */ /* 0x000fe20003fce000 */
[----:B0-----:R-:W-:Y:S01]  /*0bf0*/  IMAD.WIDE R2, R2, 0x4, R4 ;  /* 0x0000000402027825 */ /* 0x001fe200078e0204 */
[----:B------:R-:W-:Y:S02]  /*0c00*/  FSEL R9, R20, RZ, P5 ;  /* 0x000000ff14097208 */ /* 0x000fe40002800000 */
[----:B------:R-:W-:Y:S02]  /*0c10*/  FSEL R10, R10, RZ, P4 ;  /* 0x000000ff0a0a7208 */ /* 0x000fe40002000000 */
[----:B------:R-:W-:-:S02]  /*0c20*/  FSEL R4, R16, RZ, P3 ;  /* 0x000000ff10047208 */ /* 0x000fc40001800000 */
[----:B------:R-:W-:Y:S02]  /*0c30*/  FSEL R5, R14, RZ, P2 ;  /* 0x000000ff0e057208 */ /* 0x000fe40001000000 */
[----:B------:R-:W-:Y:S02]  /*0c40*/  FSEL R6, R6, RZ, P1 ;  /* 0x000000ff06067208 */ /* 0x000fe40000800000 */
[----:B------:R-:W-:Y:S02]  /*0c50*/  FSEL R11, R11, RZ, P6 ;  /* 0x000000ff0b0b7208 */ /* 0x000fe40003000000 */
[----:B------:R-:W-:-:S03]  /*0c60*/  FSEL R7, R7, RZ, P0 ;  /* 0x000000ff07077208 */ /* 0x000fc60000000000 */
[----:B------:R-:W-:Y:S04]  /*0c70*/  STG.E.128 desc[UR4][R2.64], R8 ;  /* 0x0000000802007986 */ /* 0x000fe8000c101d04 */
[----:B------:R-:W-:Y:S01]  /*0c80*/  STG.E.128 desc[UR4][R2.64+0x800], R4 ;  /* 0x0008000402007986 */ /* 0x000fe2000c101d04 */
[----:B------:R-:W-:Y:S05]  /*0c90*/  EXIT ;  /* 0x000000000000794d */ /* 0x000fea0003800000 */
.L_x_0:
[----:B------:R-:W-:-:S00]  /*0ca0*/  BRA `(.L_x_0) ;  /* 0xfffffffc00fc7947 */ /* 0x000fc0000383ffff */
[----:B------:R-:W-:-:S00]  /*0cb0*/  NOP ;  /* 0x0000000000007918 */ /* 0x000fc00000000000 */
        /* <DEDUP_REMOVED lines=12> */
.L_x_1:


//--------------------- .nv.global.init           --------------------------
	.section	.nv.global.init,"aw",@progbits
.nv.global.init:
	.type		_$_str,@object
	.size		_$_str,(_$_str_$_2 - _$_str)
_$_str:
        /*0000*/ 	.byte	0x5f, 0x5f, 0x43, 0x55, 0x44, 0x41, 0x5f, 0x46, 0x54, 0x5a, 0x00
	.type		_$_str_$_2,@object
	.size		_$_str_$_2,(.L_1 - _$_str_$_2)
_$_str_$_2:
        /*000b*/ 	.byte	0x5f, 0x5f, 0x43, 0x55, 0x44, 0x41, 0x5f, 0x50, 0x52, 0x45, 0x43, 0x5f, 0x53, 0x51, 0x52, 0x54
        /*001b*/ 	.byte	0x00
.L_1:


//--------------------- .nv.constant0.triton_poi_fused__native_batch_norm_legit_no_training_add_relu_13 --------------------------
	.section	.nv.constant0.triton_poi_fused__native_batch_norm_legit_no_training_add_relu_13,"a",@progbits
	.sectionflags	@""
	.align	4
.nv.constant0.triton_poi_fused__native_batch_norm_legit_no_training_add_relu_13:
	.zero		620
